	.headerflags	@"EF_CUDA_TEXMODE_UNIFIED EF_CUDA_64BIT_ADDRESS EF_CUDA_SM80 EF_CUDA_VIRTUAL_SM(EF_CUDA_SM80)"
	.elftype	@"ET_EXEC"


//--------------------- .nv.info                  --------------------------
	.section	.nv.info,"",@"SHT_CUDA_INFO"
	.align	4


	//----- nvinfo : EIATTR_REGCOUNT
	.align		4
        /*0000*/ 	.byte	0x04, 0x2f
        /*0002*/ 	.short	(.L_1 - .L_0)
	.align		4
.L_0:
        /*0004*/ 	.word	index@(_Z11nested_simtPKiPiPVii)
        /*0008*/ 	.word	0x00000019


	//----- nvinfo : EIATTR_FRAME_SIZE
	.align		4
.L_1:
        /*000c*/ 	.byte	0x04, 0x11
        /*000e*/ 	.short	(.L_3 - .L_2)
	.align		4
.L_2:
        /*0010*/ 	.word	index@($_Z11nested_simtPKiPiPVii$_Z5pathDPViiii)
        /*0014*/ 	.word	0x00000000


	//----- nvinfo : EIATTR_FRAME_SIZE
	.align		4
.L_3:
        /*0018*/ 	.byte	0x04, 0x11
        /*001a*/ 	.short	(.L_5 - .L_4)
	.align		4
.L_4:
        /*001c*/ 	.word	index@($_Z11nested_simtPKiPiPVii$_Z5pathCPViiii)
        /*0020*/ 	.word	0x00000000


	//----- nvinfo : EIATTR_FRAME_SIZE
	.align		4
.L_5:
        /*0024*/ 	.byte	0x04, 0x11
        /*0026*/ 	.short	(.L_7 - .L_6)
	.align		4
.L_6:
        /*0028*/ 	.word	index@($_Z11nested_simtPKiPiPVii$_Z5pathBPViiii)
        /*002c*/ 	.word	0x00000000


	//----- nvinfo : EIATTR_FRAME_SIZE
	.align		4
.L_7:
        /*0030*/ 	.byte	0x04, 0x11
        /*0032*/ 	.short	(.L_9 - .L_8)
	.align		4
.L_8:
        /*0034*/ 	.word	index@($_Z11nested_simtPKiPiPVii$_Z5pathAPViiii)
        /*0038*/ 	.word	0x00000000


	//----- nvinfo : EIATTR_FRAME_SIZE
	.align		4
.L_9:
        /*003c*/ 	.byte	0x04, 0x11
        /*003e*/ 	.short	(.L_11 - .L_10)
	.align		4
.L_10:
        /*0040*/ 	.word	index@(_Z11nested_simtPKiPiPVii)
        /*0044*/ 	.word	0x00000000


	//----- nvinfo : EIATTR_MIN_STACK_SIZE
	.align		4
.L_11:
        /*0048*/ 	.byte	0x04, 0x12
        /*004a*/ 	.short	(.L_13 - .L_12)
	.align		4
.L_12:
        /*004c*/ 	.word	index@(_Z11nested_simtPKiPiPVii)
        /*0050*/ 	.word	0x00000000
.L_13:


//--------------------- .nv.info._Z11nested_simtPKiPiPVii --------------------------
	.section	.nv.info._Z11nested_simtPKiPiPVii,"",@"SHT_CUDA_INFO"
	.sectionflags	@""
	.align	4


	//----- nvinfo : EIATTR_CUDA_API_VERSION
	.align		4
        /*0000*/ 	.byte	0x04, 0x37
        /*0002*/ 	.short	(.L_15 - .L_14)
.L_14:
        /*0004*/ 	.word	0x00000081


	//----- nvinfo : EIATTR_SW2861232_WAR
	.align		4
.L_15:
        /*0008*/ 	.byte	0x01, 0x35
	.zero		2


	//----- nvinfo : EIATTR_PARAM_CBANK
	.align		4
        /*000c*/ 	.byte	0x04, 0x0a
        /*000e*/ 	.short	(.L_17 - .L_16)
	.align		4
.L_16:
        /*0010*/ 	.word	index@(.nv.constant0._Z11nested_simtPKiPiPVii)
        /*0014*/ 	.short	0x0160
        /*0016*/ 	.short	0x001c


	//----- nvinfo : EIATTR_CBANK_PARAM_SIZE
	.align		4
.L_17:
        /*0018*/ 	.byte	0x03, 0x19
        /*001a*/ 	.short	0x001c


	//----- nvinfo : EIATTR_KPARAM_INFO
	.align		4
        /*001c*/ 	.byte	0x04, 0x17
        /*001e*/ 	.short	(.L_19 - .L_18)
.L_18:
        /*0020*/ 	.word	0x00000000
        /*0024*/ 	.short	0x0003
        /*0026*/ 	.short	0x0018
        /*0028*/ 	.byte	0x00, 0xf0, 0x11, 0x00


	//----- nvinfo : EIATTR_KPARAM_INFO
	.align		4
.L_19:
        /*002c*/ 	.byte	0x04, 0x17
        /*002e*/ 	.short	(.L_21 - .L_20)
.L_20:
        /*0030*/ 	.word	0x00000000
        /*0034*/ 	.short	0x0002
        /*0036*/ 	.short	0x0010
        /*0038*/ 	.byte	0x00, 0xf0, 0x21, 0x00


	//----- nvinfo : EIATTR_KPARAM_INFO
	.align		4
.L_21:
        /*003c*/ 	.byte	0x04, 0x17
        /*003e*/ 	.short	(.L_23 - .L_22)
.L_22:
        /*0040*/ 	.word	0x00000000
        /*0044*/ 	.short	0x0001
        /*0046*/ 	.short	0x0008
        /*0048*/ 	.byte	0x00, 0xf0, 0x21, 0x00


	//----- nvinfo : EIATTR_KPARAM_INFO
	.align		4
.L_23:
        /*004c*/ 	.byte	0x04, 0x17
        /*004e*/ 	.short	(.L_25 - .L_24)
.L_24:
        /*0050*/ 	.word	0x00000000
        /*0054*/ 	.short	0x0000
        /*0056*/ 	.short	0x0000
        /*0058*/ 	.byte	0x00, 0xf0, 0x21, 0x00


	//----- nvinfo : EIATTR_MAXREG_COUNT
	.align		4
.L_25:
        /*005c*/ 	.byte	0x03, 0x1b
        /*005e*/ 	.short	0x00ff


	//----- nvinfo : EIATTR_EXIT_INSTR_OFFSETS
	.align		4
        /*0060*/ 	.byte	0x04, 0x1c
        /*0062*/ 	.short	(.L_27 - .L_26)


	//   ....[0]....
.L_26:
        /*0064*/ 	.word	0x00000e80


	//----- nvinfo : EIATTR_CRS_STACK_SIZE
	.align		4
.L_27:
        /*0068*/ 	.byte	0x04, 0x1e
        /*006a*/ 	.short	(.L_29 - .L_28)
.L_28:
        /*006c*/ 	.word	0x00000000
.L_29:


//--------------------- .nv.callgraph             --------------------------
	.section	.nv.callgraph,"",@"SHT_CUDA_CALLGRAPH"
	.align	4
	.sectionentsize	8
	.align		4
        /*0000*/ 	.word	0x00000000
	.align		4
        /*0004*/ 	.word	0xffffffff
	.align		4
        /*0008*/ 	.word	0x00000000
	.align		4
        /*000c*/ 	.word	0xfffffffe
	.align		4
        /*0010*/ 	.word	0x00000000
	.align		4
        /*0014*/ 	.word	0xfffffffd
	.align		4
        /*0018*/ 	.word	0x00000000
	.align		4
        /*001c*/ 	.word	0xfffffffc


//--------------------- .nv.rel.action            --------------------------
	.section	.nv.rel.action,"",@"SHT_CUDA_RELOCINFO"
	.align	8
	.sectionentsize	8
        /*0000*/ 	.byte	0x73, 0x00, 0x00, 0x00, 0x00, 0x00, 0x00, 0x00, 0x00, 0x00, 0x00, 0x11, 0x25, 0x00, 0x05, 0x36


//--------------------- .nv.constant0._Z11nested_simtPKiPiPVii --------------------------
	.section	.nv.constant0._Z11nested_simtPKiPiPVii,"a",@progbits
	.sectionflags	@""
	.align	4
.nv.constant0._Z11nested_simtPKiPiPVii:
	.zero		380


//--------------------- .text._Z11nested_simtPKiPiPVii --------------------------
	.section	.text._Z11nested_simtPKiPiPVii,"ax",@progbits
	.sectioninfo	@"SHI_REGISTERS=25"
	.align	128
        .global         _Z11nested_simtPKiPiPVii
        .type           _Z11nested_simtPKiPiPVii,@function
        .size           _Z11nested_simtPKiPiPVii,(.L_x_33 - _Z11nested_simtPKiPiPVii)
        .other          _Z11nested_simtPKiPiPVii,@"STO_CUDA_ENTRY STV_DEFAULT"
_Z11nested_simtPKiPiPVii:
.text._Z11nested_simtPKiPiPVii:
[----:B01----:R-:W-:-:S15]  /*0000*/  MOV R1, c[0x0][0x28] ;  /* 0x00000a0000017a02 */ /* 0x003fde0000000f00 */
[----:B01----:R-:W-:-:S15]  /*0010*/  MOV R14, c[0x0][0x118] ;  /* 0x00004600000e7a02 */ /* 0x003fde0000000f00 */
[----:B01----:R-:W-:-:S15]  /*0020*/  MOV R15, c[0x0][0x11c] ;  /* 0x00004700000f7a02 */ /* 0x003fde0000000f00 */
[----:B01----:R-:W-:-:S15]  /*0030*/  MOV R2, RZ ;  /* 0x000000ff00027202 */ /* 0x003fde0000000f00 */
[----:B01----:R1:W0:-:S15]  /*0040*/  LDC.64 R2, c[0x0][R2+0x160] ;  /* 0x0000580002027b82 */ /* 0x00321e0000000a00 */
[----:B01----:R-:W-:-:S15]  /*0050*/  MOV R12, R2 ;  /* 0x00000002000c7202 */ /* 0x003fde0000000f00 */
[----:B01----:R-:W-:-:S15]  /*0060*/  MOV R13, R3 ;  /* 0x00000003000d7202 */ /* 0x003fde0000000f00 */
[----:B01----:R-:W-:-:S15]  /*0070*/  MOV R12, R12 ;  /* 0x0000000c000c7202 */ /* 0x003fde0000000f00 */
[----:B01----:R-:W-:-:S15]  /*0080*/  MOV R13, R13 ;  /* 0x0000000d000d7202 */ /* 0x003fde0000000f00 */
[----:B01----:R-:W-:-:S15]  /*0090*/  MOV R2, 0x8 ;  /* 0x0000000800027802 */ /* 0x003fde0000000f00 */
        /* <DEDUP_REMOVED lines=12> */
[----:B01----:R1:W0:-:S15]  /*0160*/  LDC R0, c[0x0][R0+0x160] ;  /* 0x0000580000007b82 */ /* 0x00321e0000000800 */
[----:B01----:R-:W-:-:S15]  /*0170*/  MOV R0, R0 ;  /* 0x0000000000007202 */ /* 0x003fde0000000f00 */
[----:B01----:R-:W-:-:S15]  /*0180*/  MOV R2, c[0x0][0x0] ;  /* 0x0000000000027a02 */ /* 0x003fde0000000f00 */
[----:B01----:R1:W0:-:S15]  /*0190*/  S2R R3, SR_CTAID.X ;  /* 0x0000000000037919 */ /* 0x00321e0000002500 */
[----:B01----:R-:W-:-:S15]  /*01a0*/  MOV R3, R3 ;  /* 0x0000000300037202 */ /* 0x003fde0000000f00 */
[----:B01----:R1:W0:-:S15]  /*01b0*/  S2R R5, SR_TID.X ;  /* 0x0000000000057919 */ /* 0x00321e0000002100 */
[----:B01----:R-:W-:-:S15]  /*01c0*/  MOV R5, R5 ;  /* 0x0000000500057202 */ /* 0x003fde0000000f00 */
[----:B01----:R-:W-:-:S15]  /*01d0*/  IMAD R6, R3, R2, R5 ;  /* 0x0000000203067224 */ /* 0x003fde00078e0205 */
[----:B01----:R-:W-:-:S15]  /*01e0*/  ISETP.GE.AND P0, PT, R6, R0, PT ;  /* 0x000000000600720c */ /* 0x003fde0003f06270 */
[----:B01----:R-:W-:-:S15]  /*01f0*/  MOV R12, R12 ;  /* 0x0000000c000c7202 */ /* 0x003fde0000000f00 */
[----:B01----:R-:W-:-:S15]  /*0200*/  MOV R13, R13 ;  /* 0x0000000d000d7202 */ /* 0x003fde0000000f00 */
[----:B01----:R-:W-:-:S15]  /*0210*/  MOV R0, R8 ;  /* 0x0000000800007202 */ /* 0x003fde0000000f00 */
[----:B01----:R-:W-:-:S15]  /*0220*/  MOV R2, R9 ;  /* 0x0000000900027202 */ /* 0x003fde0000000f00 */
[----:B01----:R-:W-:-:S15]  /*0230*/  MOV R3, R4 ;  /* 0x0000000400037202 */ /* 0x003fde0000000f00 */
[----:B01----:R-:W-:-:S15]  /*0240*/  MOV R4, R7 ;  /* 0x0000000700047202 */ /* 0x003fde0000000f00 */
[----:B01----:R-:W-:-:S15]  /*0250*/  MOV R5, R5 ;  /* 0x0000000500057202 */ /* 0x003fde0000000f00 */
[----:B01----:R-:W-:-:S15]  /*0260*/  MOV R10, R6 ;  /* 0x00000006000a7202 */ /* 0x003fde0000000f00 */
[----:B01----:R-:W-:-:S15]  /*0270*/  @P0 BRA `(.L_x_0) ;  /* 0x00000c0000000947 */ /* 0x003fde0003800000 */
[----:B01----:R-:W-:-:S15]  /*0280*/  MOV R12, R12 ;  /* 0x0000000c000c7202 */ /* 0x003fde0000000f00 */
[----:B01----:R-:W-:-:S15]  /*0290*/  MOV R13, R13 ;  /* 0x0000000d000d7202 */ /* 0x003fde0000000f00 */
[----:B01----:R-:W-:-:S15]  /*02a0*/  MOV R6, R10 ;  /* 0x0000000a00067202 */ /* 0x003fde0000000f00 */
[----:B01----:R-:W-:-:S15]  /*02b0*/  SHF.R.S32.HI R7, RZ, 0x1f, R6 ;  /* 0x0000001fff077819 */ /* 0x003fde0000011406 */
[----:B01----:R-:W-:-:S15]  /*02c0*/  MOV R6, R6 ;  /* 0x0000000600067202 */ /* 0x003fde0000000f00 */
[----:B01----:R-:W-:-:S15]  /*02d0*/  MOV R7, R7 ;  /* 0x0000000700077202 */ /* 0x003fde0000000f00 */
[----:B01----:R-:W-:-:S15]  /*02e0*/  MOV R6, R6 ;  /* 0x0000000600067202 */ /* 0x003fde0000000f00 */
[----:B01----:R-:W-:-:S15]  /*02f0*/  MOV R7, R7 ;  /* 0x0000000700077202 */ /* 0x003fde0000000f00 */
[----:B01----:R-:W-:-:S15]  /*0300*/  IMAD.WIDE R8, R10, 0x4, RZ ;  /* 0x000000040a087825 */ /* 0x003fde00078e02ff */
[----:B01----:R-:W-:-:S15]  /*0310*/  MOV R11, R8 ;  /* 0x00000008000b7202 */ /* 0x003fde0000000f00 */
[----:B01----:R-:W-:-:S15]  /*0320*/  MOV R9, R9 ;  /* 0x0000000900097202 */ /* 0x003fde0000000f00 */
[----:B01----:R-:W-:-:S15]  /*0330*/  IADD3 R8, P0, R12, R11, RZ ;  /* 0x0000000b0c087210 */ /* 0x003fde0007f1e0ff */
[----:B01----:R-:W-:-:S15]  /*0340*/  IADD3.X R9, R13, R9, RZ, P0, !PT ;  /* 0x000000090d097210 */ /* 0x003fde00007fe4ff */
[----:B01----:R-:W-:-:S15]  /*0350*/  MOV R8, R8 ;  /* 0x0000000800087202 */ /* 0x003fde0000000f00 */
[----:B01----:R-:W-:-:S15]  /*0360*/  MOV R9, R9 ;  /* 0x0000000900097202 */ /* 0x003fde0000000f00 */
[----:B01----:R-:W-:-:S15]  /*0370*/  MOV R8, R8 ;  /* 0x0000000800087202 */ /* 0x003fde0000000f00 */
[----:B01----:R-:W-:-:S15]  /*0380*/  MOV R9, R9 ;  /* 0x0000000900097202 */ /* 0x003fde0000000f00 */
[----:B01----:R1:W0:-:S15]  /*0390*/  R2UR UR4, R14 ;  /* 0x000000000e0473c2 */ /* 0x00321e00000e0000 */
[----:B01----:R1:W0:-:S15]  /*03a0*/  R2UR UR5, R15 ;  /* 0x000000000f0573c2 */ /* 0x00321e00000e0000 */
[----:B01----:R1:W0:-:S15]  /*03b0*/  LDG.E.CONSTANT R8, [R8.64] ;  /* 0x0000000408087981 */ /* 0x00321e000c1e9900 */
[----:B01----:R-:W-:-:S15]  /*03c0*/  SHF.L.U32 R10, R10, 0x3, RZ ;  /* 0x000000030a0a7819 */ /* 0x003fde00000006ff */
[----:B01----:R-:W-:-:S15]  /*03d0*/  LOP3.LUT R9, R5, 0x1f, RZ, 0xc0, !PT ;  /* 0x0000001f05097812 */ /* 0x003fde00078ec0ff */
[----:B01----:R-:W-:-:S15]  /*03e0*/  ISETP.LT.U32.AND P0, PT, R9, 0x10, PT ;  /* 0x000000100900780c */ /* 0x003fde0003f01070 */
[----:B01----:R-:W-:-:S15]  /*03f0*/  MOV R11, R6 ;  /* 0x00000006000b7202 */ /* 0x003fde0000000f00 */
[----:B01----:R-:W-:-:S15]  /*0400*/  MOV R7, R7 ;  /* 0x0000000700077202 */ /* 0x003fde0000000f00 */
[----:B01----:R-:W-:-:S15]  /*0410*/  MOV R6, R11 ;  /* 0x0000000b00067202 */ /* 0x003fde0000000f00 */
[----:B01----:R-:W-:-:S15]  /*0420*/  MOV R7, R7 ;  /* 0x0000000700077202 */ /* 0x003fde0000000f00 */
[----:B01----:R-:W-:-:S15]  /*0430*/  MOV R11, R8 ;  /* 0x00000008000b7202 */ /* 0x003fde0000000f00 */
[----:B01----:R-:W-:-:S15]  /*0440*/  MOV R8, R10 ;  /* 0x0000000a00087202 */ /* 0x003fde0000000f00 */
[----:B01----:R-:W-:-:S15]  /*0450*/  MOV R9, R9 ;  /* 0x0000000900097202 */ /* 0x003fde0000000f00 */
[----:B01----:R-:W-:-:S15]  /*0460*/  BSSY B0, `(.L_x_1) ;  /* 0x0000094000007945 */ /* 0x003fde0003800000 */
[----:B01----:R-:W-:-:S15]  /*0470*/  @P0 BRA `(.L_x_2) ;  /* 0x0000001000000947 */ /* 0x003fde0003800000 */
[----:B01----:R-:W-:-:S15]  /*0480*/  BRA `(.L_x_3) ;  /* 0x0000027000007947 */ /* 0x003fde0003800000 */
.L_x_2:
[----:B01----:R-:W-:-:S15]  /*0490*/  MOV R10, R3 ;  /* 0x00000003000a7202 */ /* 0x003fde0000000f00 */
[----:B01----:R-:W-:-:S15]  /*04a0*/  MOV R4, R4 ;  /* 0x0000000400047202 */ /* 0x003fde0000000f00 */
[----:B01----:R-:W-:-:S15]  /*04b0*/  MOV R18, R8 ;  /* 0x0000000800127202 */ /* 0x003fde0000000f00 */
[----:B01----:R-:W-:-:S15]  /*04c0*/  MOV R17, R11 ;  /* 0x0000000b00117202 */ /* 0x003fde0000000f00 */
[----:B01----:R-:W-:-:S15]  /*04d0*/  MOV R19, R9 ;  /* 0x0000000900137202 */ /* 0x003fde0000000f00 */
[----:B01----:R-:W-:-:S15]  /*04e0*/  MOV R16, 0x500 ;  /* 0x0000050000107802 */ /* 0x003fde0000000f00 */
[----:B01----:R-:W-:-:S15]  /*04f0*/  CALL.REL.NOINC `($_Z11nested_simtPKiPiPVii$_Z5pathAPViiii) ;  /* 0x0000099000007944 */ /* 0x003fde0003c00000 */
[----:B01----:R-:W-:-:S15]  /*0500*/  MOV R10, R10 ;  /* 0x0000000a000a7202 */ /* 0x003fde0000000f00 */
[----:B01----:R-:W-:-:S15]  /*0510*/  LOP3.LUT R11, R5, 0x4, RZ, 0xc0, !PT ;  /* 0x00000004050b7812 */ /* 0x003fde00078ec0ff */
[----:B01----:R-:W-:-:S15]  /*0520*/  ISETP.EQ.AND P0, PT, R11, RZ, PT ;  /* 0x000000ff0b00720c */ /* 0x003fde0003f02270 */
[----:B01----:R-:W-:-:S15]  /*0530*/  MOV R10, R10 ;  /* 0x0000000a000a7202 */ /* 0x003fde0000000f00 */
[----:B01----:R-:W-:-:S15]  /*0540*/  @P0 BRA `(.L_x_4) ;  /* 0x0000001000000947 */ /* 0x003fde0003800000 */
[----:B01----:R-:W-:-:S15]  /*0550*/  BRA `(.L_x_5) ;  /* 0x000003c000007947 */ /* 0x003fde0003800000 */
.L_x_4:
[----:B01----:R-:W-:-:S15]  /*0560*/  IADD3 R11, R8, 0x4, RZ ;  /* 0x00000004080b7810 */ /* 0x003fde0007ffe0ff */
[----:B01----:R-:W-:-:S15]  /*0570*/  MOV R3, R3 ;  /* 0x0000000300037202 */ /* 0x003fde0000000f00 */
[----:B01----:R-:W-:-:S15]  /*0580*/  MOV R4, R4 ;  /* 0x0000000400047202 */ /* 0x003fde0000000f00 */
[----:B01----:R-:W-:-:S15]  /*0590*/  MOV R19, R11 ;  /* 0x0000000b00137202 */ /* 0x003fde0000000f00 */
[----:B01----:R-:W-:-:S15]  /*05a0*/  MOV R18, R10 ;  /* 0x0000000a00127202 */ /* 0x003fde0000000f00 */
[----:B01----:R-:W-:-:S15]  /*05b0*/  MOV R9, R9 ;  /* 0x0000000900097202 */ /* 0x003fde0000000f00 */
[----:B01----:R-:W-:-:S15]  /*05c0*/  MOV R12, 0x5e0 ;  /* 0x000005e0000c7802 */ /* 0x003fde0000000f00 */
[----:B01----:R-:W-:-:S15]  /*05d0*/  CALL.REL.NOINC `($_Z11nested_simtPKiPiPVii$_Z5pathCPViiii) ;  /* 0x00000f3000007944 */ /* 0x003fde0003c00000 */
[----:B01----:R-:W-:-:S15]  /*05e0*/  MOV R10, R10 ;  /* 0x0000000a000a7202 */ /* 0x003fde0000000f00 */
[----:B01----:R-:W-:-:S15]  /*05f0*/  IADD3 R5, R10, R5, RZ ;  /* 0x000000050a057210 */ /* 0x003fde0007ffe0ff */
[----:B01----:R-:W-:-:S15]  /*0600*/  LOP3.LUT R5, R5, 0x2, RZ, 0xc0, !PT ;  /* 0x0000000205057812 */ /* 0x003fde00078ec0ff */
[----:B01----:R-:W-:-:S15]  /*0610*/  ISETP.EQ.AND P0, PT, R5, RZ, PT ;  /* 0x000000ff0500720c */ /* 0x003fde0003f02270 */
[----:B01----:R-:W-:-:S15]  /*0620*/  MOV R10, R10 ;  /* 0x0000000a000a7202 */ /* 0x003fde0000000f00 */
[----:B01----:R-:W-:-:S15]  /*0630*/  @P0 BRA `(.L_x_6) ;  /* 0x0000001000000947 */ /* 0x003fde0003800000 */
[----:B01----:R-:W-:-:S15]  /*0640*/  BRA `(.L_x_7) ;  /* 0x000005f000007947 */ /* 0x003fde0003800000 */
.L_x_6:
[----:B01----:R-:W-:-:S15]  /*0650*/  IADD3 R8, R8, 0x6, RZ ;  /* 0x0000000608087810 */ /* 0x003fde0007ffe0ff */
[----:B01----:R-:W-:-:S15]  /*0660*/  MOV R3, R3 ;  /* 0x0000000300037202 */ /* 0x003fde0000000f00 */
[----:B01----:R-:W-:-:S15]  /*0670*/  MOV R4, R4 ;  /* 0x0000000400047202 */ /* 0x003fde0000000f00 */
[----:B01----:R-:W-:-:S15]  /*0680*/  MOV R19, R8 ;  /* 0x0000000800137202 */ /* 0x003fde0000000f00 */
[----:B01----:R-:W-:-:S15]  /*0690*/  MOV R18, R10 ;  /* 0x0000000a00127202 */ /* 0x003fde0000000f00 */
[----:B01----:R-:W-:-:S15]  /*06a0*/  MOV R17, R9 ;  /* 0x0000000900117202 */ /* 0x003fde0000000f00 */
[----:B01----:R-:W-:-:S15]  /*06b0*/  MOV R16, 0x6d0 ;  /* 0x000006d000107802 */ /* 0x003fde0000000f00 */
[----:B01----:R-:W-:-:S15]  /*06c0*/  CALL.REL.NOINC `($_Z11nested_simtPKiPiPVii$_Z5pathBPViiii) ;  /* 0x00000ae000007944 */ /* 0x003fde0003c00000 */
[----:B01----:R-:W-:-:S15]  /*06d0*/  MOV R3, R10 ;  /* 0x0000000a00037202 */ /* 0x003fde0000000f00 */
[----:B01----:R-:W-:-:S15]  /*06e0*/  MOV R4, R3 ;  /* 0x0000000300047202 */ /* 0x003fde0000000f00 */
[----:B01----:R-:W-:-:S15]  /*06f0*/  BRA `(.L_x_8) ;  /* 0x000006a000007947 */ /* 0x003fde0003800000 */
.L_x_3:
        /* <DEDUP_REMOVED lines=9> */
[----:B01----:R-:W-:-:S15]  /*0790*/  LOP3.LUT R5, R5, 0x8, RZ, 0xc0, !PT ;  /* 0x0000000805057812 */ /* 0x003fde00078ec0ff */
[----:B01----:R-:W-:-:S15]  /*07a0*/  ISETP.EQ.AND P0, PT, R5, RZ, PT ;  /* 0x000000ff0500720c */ /* 0x003fde0003f02270 */
[----:B01----:R-:W-:-:S15]  /*07b0*/  MOV R10, R10 ;  /* 0x0000000a000a7202 */ /* 0x003fde0000000f00 */
[----:B01----:R-:W-:-:S15]  /*07c0*/  @P0 BRA `(.L_x_9) ;  /* 0x0000001000000947 */ /* 0x003fde0003800000 */
[----:B01----:R-:W-:-:S15]  /*07d0*/  BRA `(.L_x_10) ;  /* 0x0000033000007947 */ /* 0x003fde0003800000 */
.L_x_9:
        /* <DEDUP_REMOVED lines=9> */
[----:B01----:R-:W-:-:S15]  /*0870*/  IADD3 R8, R8, 0x3, RZ ;  /* 0x0000000308087810 */ /* 0x003fde0007ffe0ff */
        /* <DEDUP_REMOVED lines=8> */
[----:B01----:R-:W-:-:S15]  /*0900*/  MOV R4, R4 ;  /* 0x0000000400047202 */ /* 0x003fde0000000f00 */
[----:B01----:R-:W-:-:S15]  /*0910*/  BRA `(.L_x_8) ;  /* 0x0000048000007947 */ /* 0x003fde0003800000 */
.L_x_5:
        /* <DEDUP_REMOVED lines=10> */
[----:B01----:R-:W-:-:S15]  /*09c0*/  ISETP.EQ.U32.AND P0, PT, R11, 0x1, PT ;  /* 0x000000010b00780c */ /* 0x003fde0003f02070 */
[----:B01----:R-:W-:-:S15]  /*09d0*/  LOP3.LUT R5, R5, 0x1, RZ, 0xc0, !PT ;  /* 0x0000000105057812 */ /* 0x003fde00078ec0ff */
[----:B01----:R-:W-:-:S15]  /*09e0*/  ISETP.EQ.U32.AND P1, PT, R5, 0x1, PT ;  /* 0x000000010500780c */ /* 0x003fde0003f22070 */
[----:B01----:R-:W-:-:S15]  /*09f0*/  PLOP3.LUT P0, PT, P0, P1, PT, 0x28, 0x0 ;  /* 0x000000000000781c */ /* 0x003fde0000702570 */
[----:B01----:R-:W-:-:S15]  /*0a00*/  PLOP3.LUT P1, PT, PT, PT, PT, 0x8, 0x0 ;  /* 0x000000000000781c */ /* 0x003fde0003f2e170 */
[----:B01----:R-:W-:-:S15]  /*0a10*/  PLOP3.LUT P0, PT, P0, P1, PT, 0x28, 0x0 ;  /* 0x000000000000781c */ /* 0x003fde0000702570 */
[----:B01----:R-:W-:-:S15]  /*0a20*/  PLOP3.LUT P0, PT, P0, PT, PT, 0x8, 0x0 ;  /* 0x000000000000781c */ /* 0x003fde000070e170 */
[----:B01----:R-:W-:-:S15]  /*0a30*/  MOV R10, R10 ;  /* 0x0000000a000a7202 */ /* 0x003fde0000000f00 */
[----:B01----:R-:W-:-:S15]  /*0a40*/  @P0 BRA `(.L_x_11) ;  /* 0x0000001000000947 */ /* 0x003fde0003800000 */
[----:B01----:R-:W-:-:S15]  /*0a50*/  BRA `(.L_x_12) ;  /* 0x0000029000007947 */ /* 0x003fde0003800000 */
.L_x_11:
        /* <DEDUP_REMOVED lines=9> */
[----:B01----:R-:W-:-:S15]  /*0af0*/  MOV R4, R4 ;  /* 0x0000000400047202 */ /* 0x003fde0000000f00 */
[----:B01----:R-:W-:-:S15]  /*0b00*/  BRA `(.L_x_8) ;  /* 0x0000029000007947 */ /* 0x003fde0003800000 */
.L_x_10:
[----:B01----:R-:W-:-:S15]  /*0b10*/  MOV R3, R3 ;  /* 0x0000000300037202 */ /* 0x003fde0000000f00 */
[----:B01----:R-:W-:-:S15]  /*0b20*/  MOV R4, R4 ;  /* 0x0000000400047202 */ /* 0x003fde0000000f00 */
[----:B01----:R-:W-:-:S15]  /*0b30*/  MOV R8, R8 ;  /* 0x0000000800087202 */ /* 0x003fde0000000f00 */
[----:B01----:R-:W-:-:S15]  /*0b40*/  MOV R13, R10 ;  /* 0x0000000a000d7202 */ /* 0x003fde0000000f00 */
[----:B01----:R-:W-:-:S15]  /*0b50*/  MOV R9, R9 ;  /* 0x0000000900097202 */ /* 0x003fde0000000f00 */
[----:B01----:R-:W-:-:S15]  /*0b60*/  MOV R5, 0xb80 ;  /* 0x00000b8000057802 */ /* 0x003fde0000000f00 */
[----:B01----:R-:W-:-:S15]  /*0b70*/  CALL.REL.NOINC `($_Z11nested_simtPKiPiPVii$_Z5pathDPViiii) ;  /* 0x00000ec000007944 */ /* 0x003fde0003c00000 */
        /* <DEDUP_REMOVED lines=12> */
.L_x_7:
[----:B01----:R-:W-:-:S15]  /*0c40*/  IADD3 R8, R8, 0x5, RZ ;  /* 0x0000000508087810 */ /* 0x003fde0007ffe0ff */
        /* <DEDUP_REMOVED lines=8> */
[----:B01----:R-:W-:-:S15]  /*0cd0*/  MOV R4, R4 ;  /* 0x0000000400047202 */ /* 0x003fde0000000f00 */
[----:B01----:R-:W-:-:S15]  /*0ce0*/  BRA `(.L_x_8) ;  /* 0x000000b000007947 */ /* 0x003fde0003800000 */
.L_x_12:
        /* <DEDUP_REMOVED lines=11> */
.L_x_8:
[----:B01----:R-:W-:-:S15]  /*0da0*/  BSYNC B0 ;  /* 0x0000000000007941 */ /* 0x003fde0003800000 */
.L_x_1:
[----:B01----:R-:W-:-:S15]  /*0db0*/  MOV R0, R0 ;  /* 0x0000000000007202 */ /* 0x003fde0000000f00 */
[----:B01----:R-:W-:-:S15]  /*0dc0*/  MOV R5, R2 ;  /* 0x0000000200057202 */ /* 0x003fde0000000f00 */
[----:B01----:R-:W-:-:S15]  /*0dd0*/  SHF.L.U64.HI R3, R6, 0x2, R7 ;  /* 0x0000000206037819 */ /* 0x003fde0000010207 */
[----:B01----:R-:W-:-:S15]  /*0de0*/  SHF.L.U32 R2, R6, 0x2, RZ ;  /* 0x0000000206027819 */ /* 0x003fde00000006ff */
        /* <DEDUP_REMOVED lines=8> */
[----:B01----:R1:W-:-:S15]  /*0e70*/  STG.E [R2.64], R4 ;  /* 0x0000000402007986 */ /* 0x0033de000c101904 */
.L_x_0:
[----:B01----:R-:W-:-:S15]  /*0e80*/  EXIT ;  /* 0x000000000000794d */ /* 0x003fde0003800000 */
        .type           $_Z11nested_simtPKiPiPVii$_Z5pathAPViiii,@function
        .size           $_Z11nested_simtPKiPiPVii$_Z5pathAPViiii,($_Z11nested_simtPKiPiPVii$_Z5pathBPViiii - $_Z11nested_simtPKiPiPVii$_Z5pathAPViiii)
$_Z11nested_simtPKiPiPVii$_Z5pathAPViiii:
[----:B01----:R-:W-:-:S15]  /*0e90*/  MOV R12, c[0x0][0x118] ;  /* 0x00004600000c7a02 */ /* 0x003fde0000000f00 */
[----:B01----:R-:W-:-:S15]  /*0ea0*/  MOV R13, c[0x0][0x11c] ;  /* 0x00004700000d7a02 */ /* 0x003fde0000000f00 */
        /* <DEDUP_REMOVED lines=14> */
[----:B01----:R-:W-:-:S15]  /*0f90*/  MOV R20, RZ ;  /* 0x000000ff00147202 */ /* 0x003fde0000000f00 */
[----:B01----:R-:W-:-:S15]  /*0fa0*/  MOV R10, R17 ;  /* 0x00000011000a7202 */ /* 0x003fde0000000f00 */
[----:B01----:R-:W-:-:S15]  /*0fb0*/  MOV R19, R19 ;  /* 0x0000001300137202 */ /* 0x003fde0000000f00 */
[----:B01----:R-:W-:-:S15]  /*0fc0*/  MOV R18, R18 ;  /* 0x0000001200127202 */ /* 0x003fde0000000f00 */
[----:B01----:R-:W-:-:S15]  /*0fd0*/  MOV R17, R11 ;  /* 0x0000000b00117202 */ /* 0x003fde0000000f00 */
[----:B01----:R-:W-:-:S15]  /*0fe0*/  MOV R20, R20 ;  /* 0x0000001400147202 */ /* 0x003fde0000000f00 */
.L_x_13:
[----:B01----:R-:W-:-:S15]  /*0ff0*/  SHF.L.U32 R11, R10, 0x1, RZ ;  /* 0x000000010a0b7819 */ /* 0x003fde00000006ff */
[----:B01----:R-:W-:-:S15]  /*1000*/  LOP3.LUT R10, R19, R10, RZ, 0x3c, !PT ;  /* 0x0000000a130a7212 */ /* 0x003fde00078e3cff */
[----:B01----:R-:W-:-:S15]  /*1010*/  IADD3 R10, R10, R11, RZ ;  /* 0x0000000b0a0a7210 */ /* 0x003fde0007ffe0ff */
[----:B01----:R-:W-:-:S15]  /*1020*/  LOP3.LUT R11, R19, 0x1, RZ, 0xc0, !PT ;  /* 0x00000001130b7812 */ /* 0x003fde00078ec0ff */
[----:B01----:R-:W-:-:S15]  /*1030*/  ISETP.EQ.U32.AND P0, PT, R11, 0x1, PT ;  /* 0x000000010b00780c */ /* 0x003fde0003f02070 */
[----:B01----:R-:W-:-:S15]  /*1040*/  LOP3.LUT R11, R10, 0x3, RZ, 0xc0, !PT ;  /* 0x000000030a0b7812 */ /* 0x003fde00078ec0ff */
[----:B01----:R-:W-:-:S15]  /*1050*/  ISETP.NE.AND P1, PT, R11, RZ, PT ;  /* 0x000000ff0b00720c */ /* 0x003fde0003f25270 */
[----:B01----:R-:W-:-:S15]  /*1060*/  PLOP3.LUT P0, PT, P0, P1, PT, 0x80, 0x0 ;  /* 0x000000000000781c */ /* 0x003fde0000703070 */
[----:B01----:R-:W-:-:S15]  /*1070*/  IADD3 R11, R10, 0x7, RZ ;  /* 0x000000070a0b7810 */ /* 0x003fde0007ffe0ff */
[----:B01----:R-:W-:-:S15]  /*1080*/  SEL R21, R11, R10, P0 ;  /* 0x0000000a0b157207 */ /* 0x003fde0000000000 */
[----:B01----:R-:W-:-:S15]  /*1090*/  MOV R10, R18 ;  /* 0x00000012000a7202 */ /* 0x003fde0000000f00 */
[----:B01----:R-:W-:-:S15]  /*10a0*/  MOV R11, R17 ;  /* 0x00000011000b7202 */ /* 0x003fde0000000f00 */
[----:B01----:R-:W-:-:S15]  /*10b0*/  MOV R10, R10 ;  /* 0x0000000a000a7202 */ /* 0x003fde0000000f00 */
[----:B01----:R-:W-:-:S15]  /*10c0*/  MOV R11, R11 ;  /* 0x0000000b000b7202 */ /* 0x003fde0000000f00 */
[----:B01----:R1:W0:-:S15]  /*10d0*/  R2UR UR4, R12 ;  /* 0x000000000c0473c2 */ /* 0x00321e00000e0000 */
[----:B01----:R1:W0:-:S15]  /*10e0*/  R2UR UR5, R13 ;  /* 0x000000000d0573c2 */ /* 0x00321e00000e0000 */
[----:B01----:R1:W-:-:S15]  /*10f0*/  STG.E.STRONG.SYS [R10.64], R21 ;  /* 0x000000150a007986 */ /* 0x0033de000c115904 */
[----:B01----:R-:W-:-:S15]  /*1100*/  IADD3 R19, R19, 0x1, RZ ;  /* 0x0000000113137810 */ /* 0x003fde0007ffe0ff */
[----:B01----:R-:W-:-:S15]  /*1110*/  IADD3 R20, R20, 0x1, RZ ;  /* 0x0000000114147810 */ /* 0x003fde0007ffe0ff */
[----:B01----:R-:W-:-:S15]  /*1120*/  ISETP.NE.AND P0, PT, R20, 0x6, PT ;  /* 0x000000061400780c */ /* 0x003fde0003f05270 */
[----:B01----:R-:W-:-:S15]  /*1130*/  MOV R10, R21 ;  /* 0x00000015000a7202 */ /* 0x003fde0000000f00 */
[----:B01----:R-:W-:-:S15]  /*1140*/  MOV R19, R19 ;  /* 0x0000001300137202 */ /* 0x003fde0000000f00 */
[----:B01----:R-:W-:-:S15]  /*1150*/  MOV R20, R20 ;  /* 0x0000001400147202 */ /* 0x003fde0000000f00 */
[----:B01----:R-:W-:-:S15]  /*1160*/  @P0 BRA `(.L_x_13) ;  /* 0xfffffe8000000947 */ /* 0x003fde000383ffff */
[----:B01----:R-:W-:-:S15]  /*1170*/  MOV R10, R10 ;  /* 0x0000000a000a7202 */ /* 0x003fde0000000f00 */
[----:B01----:R-:W-:-:S15]  /*1180*/  MOV R16, R16 ;  /* 0x0000001000107202 */ /* 0x003fde0000000f00 */
[----:B01----:R-:W-:-:S15]  /*1190*/  MOV R17, 0x0 ;  /* 0x0000000000117802 */ /* 0x003fde0000000f00 */
[----:B01----:R-:W-:-:S15]  /*11a0*/  RET.REL.NODEC R16 `(_Z11nested_simtPKiPiPVii) ;  /* 0xffffee5010007950 */ /* 0x003fde0003c3ffff */
        .type           $_Z11nested_simtPKiPiPVii$_Z5pathBPViiii,@function
        .size           $_Z11nested_simtPKiPiPVii$_Z5pathBPViiii,($_Z11nested_simtPKiPiPVii$_Z5pathCPViiii - $_Z11nested_simtPKiPiPVii$_Z5pathBPViiii)
$_Z11nested_simtPKiPiPVii$_Z5pathBPViiii:
        /* <DEDUP_REMOVED lines=16> */
[----:B01----:R-:W-:-:S15]  /*12b0*/  IMAD R20, R17, 0x3, RZ ;  /* 0x0000000311147824 */ /* 0x003fde00078e02ff */
[----:B01----:R-:W-:-:S15]  /*12c0*/  MOV R21, RZ ;  /* 0x000000ff00157202 */ /* 0x003fde0000000f00 */
[----:B01----:R-:W-:-:S15]  /*12d0*/  MOV R10, R18 ;  /* 0x00000012000a7202 */ /* 0x003fde0000000f00 */
[----:B01----:R-:W-:-:S15]  /*12e0*/  MOV R17, R17 ;  /* 0x0000001100117202 */ /* 0x003fde0000000f00 */
[----:B01----:R-:W-:-:S15]  /*12f0*/  MOV R18, R11 ;  /* 0x0000000b00127202 */ /* 0x003fde0000000f00 */
[----:B01----:R-:W-:-:S15]  /*1300*/  MOV R19, R19 ;  /* 0x0000001300137202 */ /* 0x003fde0000000f00 */
[----:B01----:R-:W-:-:S15]  /*1310*/  MOV R20, R20 ;  /* 0x0000001400147202 */ /* 0x003fde0000000f00 */
[----:B01----:R-:W-:-:S15]  /*1320*/  MOV R21, R21 ;  /* 0x0000001500157202 */ /* 0x003fde0000000f00 */
.L_x_14:
[----:B01----:R-:W-:-:S15]  /*1330*/  IADD3 R11, R20, R10, RZ ;  /* 0x0000000a140b7210 */ /* 0x003fde0007ffe0ff */
[----:B01----:R-:W-:-:S15]  /*1340*/  IADD3 R11, R11, R21, RZ ;  /* 0x000000150b0b7210 */ /* 0x003fde0007ffe0ff */
[----:B01----:R-:W-:-:S15]  /*1350*/  SHF.R.S32.HI R10, RZ, 0x1, R10 ;  /* 0x00000001ff0a7819 */ /* 0x003fde000001140a */
[----:B01----:R-:W-:-:S15]  /*1360*/  LOP3.LUT R10, R11, R10, RZ, 0x3c, !PT ;  /* 0x0000000a0b0a7212 */ /* 0x003fde00078e3cff */
[----:B01----:R-:W-:-:S15]  /*1370*/  SHF.R.U32.HI R11, RZ, 0x1, R17 ;  /* 0x00000001ff0b7819 */ /* 0x003fde0000011611 */
[----:B01----:R-:W-:-:S15]  /*1380*/  LOP3.LUT R11, R11, 0x1, RZ, 0xc0, !PT ;  /* 0x000000010b0b7812 */ /* 0x003fde00078ec0ff */
[----:B01----:R-:W-:-:S15]  /*1390*/  ISETP.EQ.U32.AND P0, PT, R11, 0x1, PT ;  /* 0x000000010b00780c */ /* 0x003fde0003f02070 */
[----:B01----:R-:W-:-:S15]  /*13a0*/  LOP3.LUT R11, R10, 0x1, RZ, 0xc0, !PT ;  /* 0x000000010a0b7812 */ /* 0x003fde00078ec0ff */
[----:B01----:R-:W-:-:S15]  /*13b0*/  ISETP.EQ.U32.AND P1, PT, R11, 0x1, PT ;  /* 0x000000010b00780c */ /* 0x003fde0003f22070 */
[----:B01----:R-:W-:-:S15]  /*13c0*/  PLOP3.LUT P0, PT, P0, P1, PT, 0x80, 0x0 ;  /* 0x000000000000781c */ /* 0x003fde0000703070 */
[----:B01----:R-:W-:-:S15]  /*13d0*/  LOP3.LUT R11, R10, 0x5a5a, RZ, 0x3c, !PT ;  /* 0x00005a5a0a0b7812 */ /* 0x003fde00078e3cff */
        /* <DEDUP_REMOVED lines=19> */
        .type           $_Z11nested_simtPKiPiPVii$_Z5pathCPViiii,@function
        .size           $_Z11nested_simtPKiPiPVii$_Z5pathCPViiii,($_Z11nested_simtPKiPiPVii$_Z5pathDPViiii - $_Z11nested_simtPKiPiPVii$_Z5pathCPViiii)
$_Z11nested_simtPKiPiPVii$_Z5pathCPViiii:
        /* <DEDUP_REMOVED lines=16> */
[----:B01----:R-:W-:-:S15]  /*1610*/  IADD3 R20, R13, 0xb, RZ ;  /* 0x0000000b0d147810 */ /* 0x003fde0007ffe0ff */
[----:B01----:R-:W-:-:S15]  /*1620*/  MOV R21, RZ ;  /* 0x000000ff00157202 */ /* 0x003fde0000000f00 */
[----:B01----:R-:W-:-:S15]  /*1630*/  MOV R10, R18 ;  /* 0x00000012000a7202 */ /* 0x003fde0000000f00 */
[----:B01----:R-:W-:-:S15]  /*1640*/  MOV R13, R13 ;  /* 0x0000000d000d7202 */ /* 0x003fde0000000f00 */
[----:B01----:R-:W-:-:S15]  /*1650*/  MOV R18, R11 ;  /* 0x0000000b00127202 */ /* 0x003fde0000000f00 */
[----:B01----:R-:W-:-:S15]  /*1660*/  MOV R19, R19 ;  /* 0x0000001300137202 */ /* 0x003fde0000000f00 */
[----:B01----:R-:W-:-:S15]  /*1670*/  MOV R20, R20 ;  /* 0x0000001400147202 */ /* 0x003fde0000000f00 */
[----:B01----:R-:W-:-:S15]  /*1680*/  MOV R21, R21 ;  /* 0x0000001500157202 */ /* 0x003fde0000000f00 */
[----:B01----:R-:W-:-:S15]  /*1690*/  BSSY B1, `(.L_x_15) ;  /* 0x0000036000017945 */ /* 0x003fde0003800000 */
.L_x_22:
[----:B01----:R-:W-:-:S15]  /*16a0*/  IADD3 R11, R21, R13, RZ ;  /* 0x0000000d150b7210 */ /* 0x003fde0007ffe0ff */
[----:B01----:R-:W-:-:S15]  /*16b0*/  LOP3.LUT R22, R11, 0x1, RZ, 0xc0, !PT ;  /* 0x000000010b167812 */ /* 0x003fde00078ec0ff */
[----:B01----:R-:W-:-:S15]  /*16c0*/  ISETP.EQ.U32.AND P0, PT, R22, 0x1, PT ;  /* 0x000000011600780c */ /* 0x003fde0003f02070 */
[----:B01----:R-:W-:-:S15]  /*16d0*/  PLOP3.LUT P1, PT, PT, PT, PT, 0x8, 0x0 ;  /* 0x000000000000781c */ /* 0x003fde0003f2e170 */
[----:B01----:R-:W-:-:S15]  /*16e0*/  PLOP3.LUT P0, PT, P0, P1, PT, 0x28, 0x0 ;  /* 0x000000000000781c */ /* 0x003fde0000702570 */
[----:B01----:R-:W-:-:S15]  /*16f0*/  PLOP3.LUT P0, PT, P0, PT, PT, 0x8, 0x0 ;  /* 0x000000000000781c */ /* 0x003fde000070e170 */
[----:B01----:R-:W-:-:S15]  /*1700*/  MOV R11, R11 ;  /* 0x0000000b000b7202 */ /* 0x003fde0000000f00 */
[----:B01----:R-:W-:-:S15]  /*1710*/  BSSY B2, `(.L_x_16) ;  /* 0x000001d000027945 */ /* 0x003fde0003800000 */
[----:B01----:R-:W-:-:S15]  /*1720*/  @P0 BRA `(.L_x_17) ;  /* 0x0000001000000947 */ /* 0x003fde0003800000 */
[----:B01----:R-:W-:-:S15]  /*1730*/  BRA `(.L_x_18) ;  /* 0x0000010000007947 */ /* 0x003fde0003800000 */
.L_x_17:
[----:B01----:R-:W-:-:S15]  /*1740*/  LOP3.LUT R11, R11, 0x2, RZ, 0xc0, !PT ;  /* 0x000000020b0b7812 */ /* 0x003fde00078ec0ff */
[----:B01----:R-:W-:-:S15]  /*1750*/  ISETP.EQ.AND P0, PT, R11, RZ, PT ;  /* 0x000000ff0b00720c */ /* 0x003fde0003f02270 */
[----:B01----:R-:W-:-:S15]  /*1760*/  @!P0 BREAK B2 ;  /* 0x0000000000028942 */ /* 0x003fde0003800000 */
[----:B01----:R-:W-:-:S15]  /*1770*/  @P0 BRA `(.L_x_19) ;  /* 0x0000001000000947 */ /* 0x003fde0003800000 */
[----:B01----:R-:W-:-:S15]  /*1780*/  BRA `(.L_x_20) ;  /* 0x000001b000007947 */ /* 0x003fde0003800000 */
.L_x_19:
[----:B01----:R-:W-:-:S15]  /*1790*/  LOP3.LUT R11, R10, R20, RZ, 0x3c, !PT ;  /* 0x000000140a0b7212 */ /* 0x003fde00078e3cff */
[----:B01----:R-:W-:-:S15]  /*17a0*/  IADD3 R22, R11, R10, RZ ;  /* 0x0000000a0b167210 */ /* 0x003fde0007ffe0ff */
[----:B01----:R-:W-:-:S15]  /*17b0*/  MOV R10, R18 ;  /* 0x00000012000a7202 */ /* 0x003fde0000000f00 */
[----:B01----:R-:W-:-:S15]  /*17c0*/  MOV R11, R19 ;  /* 0x00000013000b7202 */ /* 0x003fde0000000f00 */
[----:B01----:R-:W-:-:S15]  /*17d0*/  MOV R10, R10 ;  /* 0x0000000a000a7202 */ /* 0x003fde0000000f00 */
[----:B01----:R-:W-:-:S15]  /*17e0*/  MOV R11, R11 ;  /* 0x0000000b000b7202 */ /* 0x003fde0000000f00 */
[----:B01----:R1:W0:-:S15]  /*17f0*/  R2UR UR4, R16 ;  /* 0x00000000100473c2 */ /* 0x00321e00000e0000 */
[----:B01----:R1:W0:-:S15]  /*1800*/  R2UR UR5, R17 ;  /* 0x00000000110573c2 */ /* 0x00321e00000e0000 */
[----:B01----:R1:W-:-:S15]  /*1810*/  STG.E.STRONG.SYS [R10.64], R22 ;  /* 0x000000160a007986 */ /* 0x0033de000c115904 */
[----:B01----:R-:W-:-:S15]  /*1820*/  MOV R10, R22 ;  /* 0x00000016000a7202 */ /* 0x003fde0000000f00 */
[----:B01----:R-:W-:-:S15]  /*1830*/  BRA `(.L_x_21) ;  /* 0x000000a000007947 */ /* 0x003fde0003800000 */
.L_x_18:
        /* <DEDUP_REMOVED lines=10> */
.L_x_21:
[----:B01----:R-:W-:-:S15]  /*18e0*/  BSYNC B2 ;  /* 0x0000000000027941 */ /* 0x003fde0003800000 */
.L_x_16:
[----:B01----:R-:W-:-:S15]  /*18f0*/  IADD3 R21, R21, 0x1, RZ ;  /* 0x0000000115157810 */ /* 0x003fde0007ffe0ff */
[----:B01----:R-:W-:-:S15]  /*1900*/  ISETP.LT.U32.AND P0, PT, R21, 0x8, PT ;  /* 0x000000081500780c */ /* 0x003fde0003f01070 */
[----:B01----:R-:W-:-:S15]  /*1910*/  MOV R21, R21 ;  /* 0x0000001500157202 */ /* 0x003fde0000000f00 */
[----:B01----:R-:W-:-:S15]  /*1920*/  @P0 BRA `(.L_x_22) ;  /* 0xfffffd7000000947 */ /* 0x003fde000383ffff */
[----:B01----:R-:W-:-:S15]  /*1930*/  BRA `(.L_x_23) ;  /* 0x000000b000007947 */ /* 0x003fde0003800000 */
.L_x_20:
[----:B01----:R-:W-:-:S15]  /*1940*/  IMAD R21, R21, 0x11, RZ ;  /* 0x0000001115157824 */ /* 0x003fde00078e02ff */
[----:B01----:R-:W-:-:S15]  /*1950*/  LOP3.LUT R21, R21, R10, RZ, 0x3c, !PT ;  /* 0x0000000a15157212 */ /* 0x003fde00078e3cff */
        /* <DEDUP_REMOVED lines=9> */
.L_x_23:
[----:B01----:R-:W-:-:S15]  /*19f0*/  BSYNC B1 ;  /* 0x0000000000017941 */ /* 0x003fde0003800000 */
.L_x_15:
[----:B01----:R-:W-:-:S15]  /*1a00*/  MOV R10, R10 ;  /* 0x0000000a000a7202 */ /* 0x003fde0000000f00 */
[----:B01----:R-:W-:-:S15]  /*1a10*/  MOV R12, R12 ;  /* 0x0000000c000c7202 */ /* 0x003fde0000000f00 */
[----:B01----:R-:W-:-:S15]  /*1a20*/  MOV R13, 0x0 ;  /* 0x00000000000d7802 */ /* 0x003fde0000000f00 */
[----:B01----:R-:W-:-:S15]  /*1a30*/  RET.REL.NODEC R12 `(_Z11nested_simtPKiPiPVii) ;  /* 0xffffe5c00c007950 */ /* 0x003fde0003c3ffff */
        .type           $_Z11nested_simtPKiPiPVii$_Z5pathDPViiii,@function
        .size           $_Z11nested_simtPKiPiPVii$_Z5pathDPViiii,(.L_x_33 - $_Z11nested_simtPKiPiPVii$_Z5pathDPViiii)
$_Z11nested_simtPKiPiPVii$_Z5pathDPViiii:
[----:B01----:R-:W-:-:S15]  /*1a40*/  MOV R16, c[0x0][0x118] ;  /* 0x0000460000107a02 */ /* 0x003fde0000000f00 */
[----:B01----:R-:W-:-:S15]  /*1a50*/  MOV R17, c[0x0][0x11c] ;  /* 0x0000470000117a02 */ /* 0x003fde0000000f00 */
[----:B01----:R-:W-:-:S15]  /*1a60*/  MOV R10, R3 ;  /* 0x00000003000a7202 */ /* 0x003fde0000000f00 */
[----:B01----:R-:W-:-:S15]  /*1a70*/  MOV R11, R4 ;  /* 0x00000004000b7202 */ /* 0x003fde0000000f00 */
[----:B01----:R-:W-:-:S15]  /*1a80*/  MOV R12, R8 ;  /* 0x00000008000c7202 */ /* 0x003fde0000000f00 */
[----:B01----:R-:W-:-:S15]  /*1a90*/  MOV R13, R13 ;  /* 0x0000000d000d7202 */ /* 0x003fde0000000f00 */
[----:B01----:R-:W-:-:S15]  /*1aa0*/  MOV R18, R9 ;  /* 0x0000000900127202 */ /* 0x003fde0000000f00 */
[----:B01----:R-:W-:-:S15]  /*1ab0*/  PRMT R19, R13, 0x7610, R19 ;  /* 0x000076100d137816 */ /* 0x003fde0000000013 */
[----:B01----:R-:W-:-:S15]  /*1ac0*/  PRMT R20, R18, 0x7610, R20 ;  /* 0x0000761012147816 */ /* 0x003fde0000000014 */
[----:B01----:R-:W-:-:S15]  /*1ad0*/  LOP3.LUT R19, R20, R19, RZ, 0x3c, !PT ;  /* 0x0000001314137212 */ /* 0x003fde00078e3cff */
[----:B01----:R-:W-:-:S15]  /*1ae0*/  LOP3.LUT R19, R19, 0x3, RZ, 0xc0, !PT ;  /* 0x0000000313137812 */ /* 0x003fde00078ec0ff */
[----:B01----:R-:W-:-:S15]  /*1af0*/  PRMT R20, R19, 0x9910, RZ ;  /* 0x0000991013147816 */ /* 0x003fde00000000ff */
[----:B01----:R-:W-:-:S15]  /*1b00*/  MOV R20, R20 ;  /* 0x0000001400147202 */ /* 0x003fde0000000f00 */
[----:B01----:R-:W-:-:S15]  /*1b10*/  ISETP.EQ.AND P0, PT, R20, RZ, PT ;  /* 0x000000ff1400720c */ /* 0x003fde0003f02270 */
        /* <DEDUP_REMOVED lines=8> */
[----:B01----:R-:W-:-:S15]  /*1ba0*/  MOV R20, 0x1 ;  /* 0x0000000100147802 */ /* 0x003fde0000000f00 */
[----:B01----:R-:W-:-:S15]  /*1bb0*/  PRMT R20, R20, 0x9910, RZ ;  /* 0x0000991014147816 */ /* 0x003fde00000000ff */
[----:B01----:R-:W-:-:S15]  /*1bc0*/  MOV R20, R20 ;  /* 0x0000001400147202 */ /* 0x003fde0000000f00 */
[----:B01----:R-:W-:-:S15]  /*1bd0*/  PRMT R21, R19, 0x9910, RZ ;  /* 0x0000991013157816 */ /* 0x003fde00000000ff */
[----:B01----:R-:W-:-:S15]  /*1be0*/  MOV R21, R21 ;  /* 0x0000001500157202 */ /* 0x003fde0000000f00 */
[----:B01----:R-:W-:-:S15]  /*1bf0*/  ISETP.EQ.AND P0, PT, R21, R20, PT ;  /* 0x000000141500720c */ /* 0x003fde0003f02270 */
[----:B01----:R-:W-:-:S15]  /*1c00*/  @P0 BRA `(.L_x_26) ;  /* 0x000000d000000947 */ /* 0x003fde0003800000 */
[----:B01----:R-:W-:-:S15]  /*1c10*/  MOV R20, 0x2 ;  /* 0x0000000200147802 */ /* 0x003fde0000000f00 */
[----:B01----:R-:W-:-:S15]  /*1c20*/  PRMT R20, R20, 0x9910, RZ ;  /* 0x0000991014147816 */ /* 0x003fde00000000ff */
[----:B01----:R-:W-:-:S15]  /*1c30*/  MOV R20, R20 ;  /* 0x0000001400147202 */ /* 0x003fde0000000f00 */
[----:B01----:R-:W-:-:S15]  /*1c40*/  PRMT R19, R19, 0x9910, RZ ;  /* 0x0000991013137816 */ /* 0x003fde00000000ff */
[----:B01----:R-:W-:-:S15]  /*1c50*/  MOV R19, R19 ;  /* 0x0000001300137202 */ /* 0x003fde0000000f00 */
[----:B01----:R-:W-:-:S15]  /*1c60*/  ISETP.NE.AND P0, PT, R19, R20, PT ;  /* 0x000000141300720c */ /* 0x003fde0003f05270 */
[----:B01----:R-:W-:-:S15]  /*1c70*/  @P0 BRA `(.L_x_27) ;  /* 0x0000009000000947 */ /* 0x003fde0003800000 */
[----:B01----:R-:W-:-:S15]  /*1c80*/  IADD3 R13, R13, -0x7, RZ ;  /* 0xfffffff90d0d7810 */ /* 0x003fde0007ffe0ff */
[----:B01----:R-:W-:-:S15]  /*1c90*/  MOV R18, R13 ;  /* 0x0000000d00127202 */ /* 0x003fde0000000f00 */
[----:B01----:R-:W-:-:S15]  /*1ca0*/  BRA `(.L_x_28) ;  /* 0x0000009000007947 */ /* 0x003fde0003800000 */
.L_x_25:
[----:B01----:R-:W-:-:S15]  /*1cb0*/  IADD3 R13, R13, 0x1, RZ ;  /* 0x000000010d0d7810 */ /* 0x003fde0007ffe0ff */
[----:B01----:R-:W-:-:S15]  /*1cc0*/  MOV R18, R13 ;  /* 0x0000000d00127202 */ /* 0x003fde0000000f00 */
[----:B01----:R-:W-:-:S15]  /*1cd0*/  BRA `(.L_x_28) ;  /* 0x0000006000007947 */ /* 0x003fde0003800000 */
.L_x_26:
[----:B01----:R-:W-:-:S15]  /*1ce0*/  LOP3.LUT R13, R13, 0x1234, RZ, 0x3c, !PT ;  /* 0x000012340d0d7812 */ /* 0x003fde00078e3cff */
[----:B01----:R-:W-:-:S15]  /*1cf0*/  MOV R18, R13 ;  /* 0x0000000d00127202 */ /* 0x003fde0000000f00 */
[----:B01----:R-:W-:-:S15]  /*1d00*/  BRA `(.L_x_28) ;  /* 0x0000003000007947 */ /* 0x003fde0003800000 */
.L_x_27:
[----:B01----:R-:W-:-:S15]  /*1d10*/  IMAD R18, R18, 0x5, R13 ;  /* 0x0000000512127824 */ /* 0x003fde00078e020d */
[----:B01----:R-:W-:-:S15]  /*1d20*/  MOV R18, R18 ;  /* 0x0000001200127202 */ /* 0x003fde0000000f00 */
[----:B01----:R-:W-:-:S15]  /*1d30*/  BRA `(.L_x_28) ;  /* 0x0000000000007947 */ /* 0x003fde0003800000 */
.L_x_28:
[----:B01----:R-:W-:-:S15]  /*1d40*/  BSYNC B1 ;  /* 0x0000000000017941 */ /* 0x003fde0003800000 */
.L_x_24:
        /* <DEDUP_REMOVED lines=17> */
[----:B01----:R-:W-:-:S15]  /*1e60*/  MOV R10, R5 ;  /* 0x00000005000a7202 */ /* 0x003fde0000000f00 */
[----:B01----:R-:W-:-:S15]  /*1e70*/  MOV R11, 0x0 ;  /* 0x00000000000b7802 */ /* 0x003fde0000000f00 */
[----:B01----:R-:W-:-:S15]  /*1e80*/  RET.REL.NODEC R10 `(_Z11nested_simtPKiPiPVii) ;  /* 0xffffe1700a007950 */ /* 0x003fde0003c3ffff */
.L_x_29:
[----:B------:R-:W-:-:S00]  /*1e90*/  BRA `(.L_x_29) ;  /* 0xfffffff000007947 */ /* 0x000fc0000383ffff */
[----:B------:R-:W-:-:S00]  /*1ea0*/  NOP ;  /* 0x0000000000007918 */ /* 0x000fc00000000000 */
        /* <DEDUP_REMOVED lines=13> */
.L_x_33:
